//
// Generated by NVIDIA NVVM Compiler
//
// Compiler Build ID: CL-36424714
// Cuda compilation tools, release 13.0, V13.0.88
// Based on NVVM 20.0.0
//

.version 9.0
.target sm_100
.address_size 64

	// .globl	default_function_kernel_3

.visible .entry default_function_kernel_3(
	.param .u64 .ptr .align 1 default_function_kernel_3_param_0,
	.param .u64 .ptr .align 1 default_function_kernel_3_param_1
)
.maxntid 32
{
	.reg .pred 	%p<2>;
	.reg .b32 	%r<8>;
	.reg .b32 	%f<5>;
	.reg .b64 	%rd<8>;

	ld.param.u64 	%rd1, [default_function_kernel_3_param_0];
	ld.param.u64 	%rd2, [default_function_kernel_3_param_1];
	mov.u32 	%r1, %ctaid.x;
	shl.b32 	%r3, %r1, 2;
	mov.u32 	%r2, %tid.x;
	shr.u32 	%r4, %r2, 3;
	or.b32  	%r5, %r3, %r4;
	setp.gt.u32 	%p1, %r5, 8;
	@%p1 bra 	$L__BB0_2;
	cvta.to.global.u64 	%rd3, %rd2;
	cvta.to.global.u64 	%rd4, %rd1;
	shl.b32 	%r6, %r1, 5;
	or.b32  	%r7, %r6, %r2;
	mul.wide.u32 	%rd5, %r7, 4;
	add.s64 	%rd6, %rd3, %rd5;
	ld.global.nc.f32 	%f1, [%rd6];
	cos.approx.f32 	%f2, %f1;
	mul.f32 	%f3, %f2, 0f3FB8AA3B;
	ex2.approx.f32 	%f4, %f3;
	add.s64 	%rd7, %rd4, %rd5;
	st.global.f32 	[%rd7], %f4;
$L__BB0_2:
	ret;

}
	// .globl	default_function_kernel_2
.visible .entry default_function_kernel_2(
	.param .u64 .ptr .align 1 default_function_kernel_2_param_0,
	.param .u64 .ptr .align 1 default_function_kernel_2_param_1
)
{
	.reg .pred 	%p<4>;
	.reg .b32 	%r<2>;
	.reg .b32 	%f<24>;
	.reg .b64 	%rd<8>;

	ld.param.u64 	%rd1, [default_function_kernel_2_param_0];
	ld.param.u64 	%rd2, [default_function_kernel_2_param_1];
	cvta.to.global.u64 	%rd3, %rd1;
	cvta.to.global.u64 	%rd4, %rd2;
	mov.u32 	%r1, %ctaid.x;
	mul.wide.u32 	%rd5, %r1, 4;
	add.s64 	%rd6, %rd4, %rd5;
	ld.global.nc.f32 	%f1, [%rd6];
	cos.approx.f32 	%f2, %f1;
	abs.f32 	%f3, %f2;
	fma.rn.f32 	%f4, %f3, 0fBF000000, 0f3F000000;
	rsqrt.approx.ftz.f32 	%f5, %f4;
	mul.f32 	%f6, %f5, %f4;
	mul.f32 	%f7, %f5, 0fBF000000;
	fma.rn.f32 	%f8, %f6, %f7, 0f3F000000;
	fma.rn.f32 	%f9, %f6, %f8, %f6;
	setp.eq.f32 	%p1, %f3, 0f3F800000;
	selp.f32 	%f10, 0f00000000, %f9, %p1;
	setp.gt.f32 	%p2, %f3, 0f3F0F5C29;
	selp.f32 	%f11, %f10, %f3, %p2;
	mul.f32 	%f12, %f11, %f11;
	fma.rn.f32 	%f13, %f12, 0f3D4DD2F7, 0f3C99CA97;
	fma.rn.f32 	%f14, %f13, %f12, 0f3D3F90E8;
	fma.rn.f32 	%f15, %f14, %f12, 0f3D993CCF;
	fma.rn.f32 	%f16, %f15, %f12, 0f3E2AAC04;
	mul.f32 	%f17, %f12, %f16;
	fma.rn.f32 	%f18, %f17, %f11, %f11;
	mul.f32 	%f19, %f18, 0fC0000000;
	fma.rn.f32 	%f20, 0f3F6EE581, 0f3FD774EB, %f19;
	selp.f32 	%f21, %f20, %f18, %p2;
	setp.num.f32 	%p3, %f21, %f21;
	copysign.f32 	%f22, %f2, %f21;
	selp.f32 	%f23, %f22, %f21, %p3;
	add.s64 	%rd7, %rd3, %rd5;
	st.global.f32 	[%rd7], %f23;
	ret;

}
	// .globl	default_function_kernel_1
.visible .entry default_function_kernel_1(
	.param .u64 .ptr .align 1 default_function_kernel_1_param_0,
	.param .u64 .ptr .align 1 default_function_kernel_1_param_1
)
{
	.reg .pred 	%p<7>;
	.reg .b32 	%r<8>;
	.reg .b32 	%f<38>;
	.reg .b64 	%rd<9>;

	ld.param.u64 	%rd1, [default_function_kernel_1_param_0];
	ld.param.u64 	%rd2, [default_function_kernel_1_param_1];
	cvta.to.global.u64 	%rd3, %rd2;
	mov.u32 	%r1, %ctaid.x;
	mul.wide.u32 	%rd4, %r1, 4;
	add.s64 	%rd5, %rd3, %rd4;
	ld.global.nc.f32 	%f1, [%rd5];
	abs.f32 	%f2, %f1;
	fma.rn.f32 	%f7, %f1, %f1, 0f3F800000;
	rsqrt.approx.ftz.f32 	%f8, %f7;
	fma.rn.f32 	%f9, %f7, %f8, 0f3F800000;
	rcp.approx.ftz.f32 	%f10, %f9;
	mul.f32 	%f11, %f2, %f10;
	fma.rn.f32 	%f12, %f2, %f11, %f2;
	setp.gt.f32 	%p1, %f2, 0f4B000000;
	selp.f32 	%f3, %f2, %f12, %p1;
	mov.f32 	%f13, 0f3F800000;
	add.rz.f32 	%f14, %f3, %f13;
	mov.b32 	%r3, %f14;
	add.s32 	%r4, %r3, -1061158912;
	and.b32  	%r5, %r4, -8388608;
	mov.b32 	%r2, %f3;
	sub.s32 	%r6, %r2, %r5;
	mov.b32 	%f15, %r6;
	sub.s32 	%r7, 1082130432, %r5;
	mov.b32 	%f16, %r7;
	fma.rn.f32 	%f17, %f16, 0f3E800000, 0fBF800000;
	add.f32 	%f18, %f17, %f15;
	cvt.rn.f32.s32 	%f19, %r5;
	mul.f32 	%f20, %f19, 0f34000000;
	fma.rn.f32 	%f21, %f18, 0fBD39BF78, 0f3DD80012;
	fma.rn.f32 	%f22, %f21, %f18, 0fBE0778E0;
	fma.rn.f32 	%f23, %f22, %f18, 0f3E146475;
	fma.rn.f32 	%f24, %f23, %f18, 0fBE2A68DD;
	fma.rn.f32 	%f25, %f24, %f18, 0f3E4CAF9E;
	fma.rn.f32 	%f26, %f25, %f18, 0fBE800042;
	fma.rn.f32 	%f27, %f26, %f18, 0f3EAAAAE6;
	fma.rn.f32 	%f28, %f27, %f18, 0fBF000000;
	mul.f32 	%f29, %f18, %f28;
	fma.rn.f32 	%f30, %f29, %f18, %f18;
	fma.rn.f32 	%f37, %f20, 0f3F317218, %f30;
	setp.lt.u32 	%p2, %r2, 2139095040;
	@%p2 bra 	$L__BB2_2;
	setp.gt.s32 	%p3, %r2, -1082130432;
	fma.rn.f32 	%f31, %f3, 0f7F800000, 0f7F800000;
	selp.f32 	%f32, %f31, %f37, %p3;
	setp.eq.f32 	%p4, %f3, 0f00000000;
	selp.f32 	%f37, 0f80000000, %f32, %p4;
$L__BB2_2:
	setp.gt.f32 	%p5, %f2, 0f4B000000;
	cvta.to.global.u64 	%rd6, %rd1;
	add.f32 	%f33, %f37, 0f3F317218;
	selp.f32 	%f34, %f33, %f37, %p5;
	setp.num.f32 	%p6, %f2, %f2;
	copysign.f32 	%f35, %f1, %f34;
	selp.f32 	%f36, %f35, %f34, %p6;
	add.s64 	%rd8, %rd6, %rd4;
	st.global.f32 	[%rd8], %f36;
	ret;

}
	// .globl	default_function_kernel
.visible .entry default_function_kernel(
	.param .u64 .ptr .align 1 default_function_kernel_param_0,
	.param .u64 .ptr .align 1 default_function_kernel_param_1,
	.param .u64 .ptr .align 1 default_function_kernel_param_2
)
.maxntid 8
{
	.reg .b32 	%r<5>;
	.reg .b32 	%f<4>;
	.reg .b64 	%rd<11>;

	ld.param.u64 	%rd1, [default_function_kernel_param_0];
	ld.param.u64 	%rd2, [default_function_kernel_param_1];
	ld.param.u64 	%rd3, [default_function_kernel_param_2];
	cvta.to.global.u64 	%rd4, %rd1;
	cvta.to.global.u64 	%rd5, %rd3;
	cvta.to.global.u64 	%rd6, %rd2;
	mov.u32 	%r1, %ctaid.x;
	shl.b32 	%r2, %r1, 3;
	mov.u32 	%r3, %tid.x;
	or.b32  	%r4, %r2, %r3;
	mul.wide.u32 	%rd7, %r4, 4;
	add.s64 	%rd8, %rd6, %rd7;
	ld.global.nc.f32 	%f1, [%rd8];
	add.s64 	%rd9, %rd5, %rd7;
	ld.global.nc.f32 	%f2, [%rd9];
	add.f32 	%f3, %f1, %f2;
	add.s64 	%rd10, %rd4, %rd7;
	st.global.f32 	[%rd10], %f3;
	ret;

}


// ===== COMPILED SASS (sm_100) =====

	.target	sm_100

	.elftype	@"ET_EXEC"


//--------------------- .note.nv.tkinfo           --------------------------
	.section	.note.nv.tkinfo,"",@"SHT_NOTE"
	.sectionflags	@"SHF_NOTE_NV_TKINFO"
	.tkinfo
        /*0018*/ 	.word	0x00000002
        /*0030*/ 	.string	""
        /*0030*/ 	.string	"ptxas"
        /*0030*/ 	.string	"Cuda compilation tools, release 13.0, V13.0.88"
        /*0030*/ 	.string	"Build cuda_13.0.r13.0/compiler.36424714_0"
        /*0030*/ 	.string	"-arch sm_100 -m 64 "



//--------------------- .note.nv.cuinfo           --------------------------
	.section	.note.nv.cuinfo,"",@"SHT_NOTE"
	.sectionflags	@"SHF_NOTE_NV_CUINFO"
        /*0018*/ 	.short	0x0002
        /*001a*/ 	.short	0x0064
        /*001c*/ 	.short	0x0082
	.zero		2


//--------------------- .nv.info                  --------------------------
	.section	.nv.info,"",@"SHT_CUDA_INFO"
	.align	4


	//----- nvinfo : EIATTR_REGCOUNT
	.align		4
        /*0000*/ 	.byte	0x04, 0x2f
        /*0002*/ 	.short	(.L_1 - .L_0)
	.align		4
.L_0:
        /*0004*/ 	.word	index@(default_function_kernel_3)
        /*0008*/ 	.word	0x0000000c


	//----- nvinfo : EIATTR_FRAME_SIZE
	.align		4
.L_1:
        /*000c*/ 	.byte	0x04, 0x11
        /*000e*/ 	.short	(.L_3 - .L_2)
	.align		4
.L_2:
        /*0010*/ 	.word	index@(default_function_kernel_3)
        /*0014*/ 	.word	0x00000000


	//----- nvinfo : EIATTR_REGCOUNT
	.align		4
.L_3:
        /*0018*/ 	.byte	0x04, 0x2f
        /*001a*/ 	.short	(.L_5 - .L_4)
	.align		4
.L_4:
        /*001c*/ 	.word	index@(default_function_kernel_2)
        /*0020*/ 	.word	0x0000000b


	//----- nvinfo : EIATTR_FRAME_SIZE
	.align		4
.L_5:
        /*0024*/ 	.byte	0x04, 0x11
        /*0026*/ 	.short	(.L_7 - .L_6)
	.align		4
.L_6:
        /*0028*/ 	.word	index@(default_function_kernel_2)
        /*002c*/ 	.word	0x00000000


	//----- nvinfo : EIATTR_REGCOUNT
	.align		4
.L_7:
        /*0030*/ 	.byte	0x04, 0x2f
        /*0032*/ 	.short	(.L_9 - .L_8)
	.align		4
.L_8:
        /*0034*/ 	.word	index@(default_function_kernel_1)
        /*0038*/ 	.word	0x0000000c


	//----- nvinfo : EIATTR_FRAME_SIZE
	.align		4
.L_9:
        /*003c*/ 	.byte	0x04, 0x11
        /*003e*/ 	.short	(.L_11 - .L_10)
	.align		4
.L_10:
        /*0040*/ 	.word	index@(default_function_kernel_1)
        /*0044*/ 	.word	0x00000000


	//----- nvinfo : EIATTR_REGCOUNT
	.align		4
.L_11:
        /*0048*/ 	.byte	0x04, 0x2f
        /*004a*/ 	.short	(.L_13 - .L_12)
	.align		4
.L_12:
        /*004c*/ 	.word	index@(default_function_kernel)
        /*0050*/ 	.word	0x0000000c


	//----- nvinfo : EIATTR_FRAME_SIZE
	.align		4
.L_13:
        /*0054*/ 	.byte	0x04, 0x11
        /*0056*/ 	.short	(.L_15 - .L_14)
	.align		4
.L_14:
        /*0058*/ 	.word	index@(default_function_kernel)
        /*005c*/ 	.word	0x00000000


	//----- nvinfo : EIATTR_MIN_STACK_SIZE
	.align		4
.L_15:
        /*0060*/ 	.byte	0x04, 0x12
        /*0062*/ 	.short	(.L_17 - .L_16)
	.align		4
.L_16:
        /*0064*/ 	.word	index@(default_function_kernel)
        /*0068*/ 	.word	0x00000000


	//----- nvinfo : EIATTR_MIN_STACK_SIZE
	.align		4
.L_17:
        /*006c*/ 	.byte	0x04, 0x12
        /*006e*/ 	.short	(.L_19 - .L_18)
	.align		4
.L_18:
        /*0070*/ 	.word	index@(default_function_kernel_1)
        /*0074*/ 	.word	0x00000000


	//----- nvinfo : EIATTR_MIN_STACK_SIZE
	.align		4
.L_19:
        /*0078*/ 	.byte	0x04, 0x12
        /*007a*/ 	.short	(.L_21 - .L_20)
	.align		4
.L_20:
        /*007c*/ 	.word	index@(default_function_kernel_2)
        /*0080*/ 	.word	0x00000000


	//----- nvinfo : EIATTR_MIN_STACK_SIZE
	.align		4
.L_21:
        /*0084*/ 	.byte	0x04, 0x12
        /*0086*/ 	.short	(.L_23 - .L_22)
	.align		4
.L_22:
        /*0088*/ 	.word	index@(default_function_kernel_3)
        /*008c*/ 	.word	0x00000000
.L_23:


//--------------------- .nv.compat                --------------------------
	.section	.nv.compat,"",@"SHT_CUDA_COMPAT_INFO"
	.align	4
        /*0000*/ 	.byte	0x02, 0x09, 0x00, 0x00, 0x02, 0x02, 0x01, 0x00, 0x02, 0x05, 0x05, 0x00, 0x03, 0x07, 0x01, 0x01
        /*0010*/ 	.byte	0x02, 0x03, 0x00, 0x00, 0x02, 0x06, 0x01, 0x00, 0x04, 0x0b, 0x08, 0x00, 0x01, 0x00, 0x00, 0x00
        /*0020*/ 	.byte	0x00, 0x00, 0x00, 0x00


//--------------------- .nv.info.default_function_kernel --------------------------
	.section	.nv.info.default_function_kernel,"",@"SHT_CUDA_INFO"
	.sectionflags	@""
	.align	4


	//----- nvinfo : EIATTR_CUDA_API_VERSION
	.align		4
        /*0000*/ 	.byte	0x04, 0x37
        /*0002*/ 	.short	(.L_25 - .L_24)
.L_24:
        /*0004*/ 	.word	0x00000082


	//----- nvinfo : EIATTR_KPARAM_INFO
	.align		4
.L_25:
        /*0008*/ 	.byte	0x04, 0x17
        /*000a*/ 	.short	(.L_27 - .L_26)
.L_26:
        /*000c*/ 	.word	0x00000000
        /*0010*/ 	.short	0x0002
        /*0012*/ 	.short	0x0010
        /*0014*/ 	.byte	0x00, 0xf5, 0x21, 0x00


	//----- nvinfo : EIATTR_KPARAM_INFO
	.align		4
.L_27:
        /*0018*/ 	.byte	0x04, 0x17
        /*001a*/ 	.short	(.L_29 - .L_28)
.L_28:
        /*001c*/ 	.word	0x00000000
        /*0020*/ 	.short	0x0001
        /*0022*/ 	.short	0x0008
        /*0024*/ 	.byte	0x00, 0xf5, 0x21, 0x00


	//----- nvinfo : EIATTR_KPARAM_INFO
	.align		4
.L_29:
        /*0028*/ 	.byte	0x04, 0x17
        /*002a*/ 	.short	(.L_31 - .L_30)
.L_30:
        /*002c*/ 	.word	0x00000000
        /*0030*/ 	.short	0x0000
        /*0032*/ 	.short	0x0000
        /*0034*/ 	.byte	0x00, 0xf5, 0x21, 0x00


	//----- nvinfo : EIATTR_SPARSE_MMA_MASK
	.align		4
.L_31:
        /*0038*/ 	.byte	0x03, 0x50
        /*003a*/ 	.short	0x0000


	//----- nvinfo : EIATTR_MAXREG_COUNT
	.align		4
        /*003c*/ 	.byte	0x03, 0x1b
        /*003e*/ 	.short	0x00ff


	//----- nvinfo : EIATTR_MERCURY_ISA_VERSION
	.align		4
        /*0040*/ 	.byte	0x03, 0x5f
        /*0042*/ 	.short	0x0101


	//----- nvinfo : EIATTR_VRC_CTA_INIT_COUNT
	.align		4
        /*0044*/ 	.byte	0x02, 0x4a
	.zero		1
	.zero		1


	//----- nvinfo : EIATTR_EXIT_INSTR_OFFSETS
	.align		4
        /*0048*/ 	.byte	0x04, 0x1c
        /*004a*/ 	.short	(.L_33 - .L_32)


	//   ....[0]....
.L_32:
        /*004c*/ 	.word	0x00000100


	//----- nvinfo : EIATTR_MAX_THREADS
	.align		4
.L_33:
        /*0050*/ 	.byte	0x04, 0x05
        /*0052*/ 	.short	(.L_35 - .L_34)
.L_34:
        /*0054*/ 	.word	0x00000008
        /*0058*/ 	.word	0x00000001
        /*005c*/ 	.word	0x00000001


	//----- nvinfo : EIATTR_CBANK_PARAM_SIZE
	.align		4
.L_35:
        /*0060*/ 	.byte	0x03, 0x19
        /*0062*/ 	.short	0x0018


	//----- nvinfo : EIATTR_PARAM_CBANK
	.align		4
        /*0064*/ 	.byte	0x04, 0x0a
        /*0066*/ 	.short	(.L_37 - .L_36)
	.align		4
.L_36:
        /*0068*/ 	.word	index@(.nv.constant0.default_function_kernel)
        /*006c*/ 	.short	0x0380
        /*006e*/ 	.short	0x0018


	//----- nvinfo : EIATTR_SW_WAR
	.align		4
.L_37:
        /*0070*/ 	.byte	0x04, 0x36
        /*0072*/ 	.short	(.L_39 - .L_38)
.L_38:
        /*0074*/ 	.word	0x00000008
.L_39:


//--------------------- .nv.info.default_function_kernel_1 --------------------------
	.section	.nv.info.default_function_kernel_1,"",@"SHT_CUDA_INFO"
	.sectionflags	@""
	.align	4


	//----- nvinfo : EIATTR_CUDA_API_VERSION
	.align		4
        /*0000*/ 	.byte	0x04, 0x37
        /*0002*/ 	.short	(.L_41 - .L_40)
.L_40:
        /*0004*/ 	.word	0x00000082


	//----- nvinfo : EIATTR_KPARAM_INFO
	.align		4
.L_41:
        /*0008*/ 	.byte	0x04, 0x17
        /*000a*/ 	.short	(.L_43 - .L_42)
.L_42:
        /*000c*/ 	.word	0x00000000
        /*0010*/ 	.short	0x0001
        /*0012*/ 	.short	0x0008
        /*0014*/ 	.byte	0x00, 0xf5, 0x21, 0x00


	//----- nvinfo : EIATTR_KPARAM_INFO
	.align		4
.L_43:
        /*0018*/ 	.byte	0x04, 0x17
        /*001a*/ 	.short	(.L_45 - .L_44)
.L_44:
        /*001c*/ 	.word	0x00000000
        /*0020*/ 	.short	0x0000
        /*0022*/ 	.short	0x0000
        /*0024*/ 	.byte	0x00, 0xf5, 0x21, 0x00


	//----- nvinfo : EIATTR_SPARSE_MMA_MASK
	.align		4
.L_45:
        /*0028*/ 	.byte	0x03, 0x50
        /*002a*/ 	.short	0x0000


	//----- nvinfo : EIATTR_MAXREG_COUNT
	.align		4
        /*002c*/ 	.byte	0x03, 0x1b
        /*002e*/ 	.short	0x00ff


	//----- nvinfo : EIATTR_MERCURY_ISA_VERSION
	.align		4
        /*0030*/ 	.byte	0x03, 0x5f
        /*0032*/ 	.short	0x0101


	//----- nvinfo : EIATTR_VRC_CTA_INIT_COUNT
	.align		4
        /*0034*/ 	.byte	0x02, 0x4a
	.zero		1
	.zero		1


	//----- nvinfo : EIATTR_EXIT_INSTR_OFFSETS
	.align		4
        /*0038*/ 	.byte	0x04, 0x1c
        /*003a*/ 	.short	(.L_47 - .L_46)


	//   ....[0]....
.L_46:
        /*003c*/ 	.word	0x00000320


	//----- nvinfo : EIATTR_CBANK_PARAM_SIZE
	.align		4
.L_47:
        /*0040*/ 	.byte	0x03, 0x19
        /*0042*/ 	.short	0x0010


	//----- nvinfo : EIATTR_PARAM_CBANK
	.align		4
        /*0044*/ 	.byte	0x04, 0x0a
        /*0046*/ 	.short	(.L_49 - .L_48)
	.align		4
.L_48:
        /*0048*/ 	.word	index@(.nv.constant0.default_function_kernel_1)
        /*004c*/ 	.short	0x0380
        /*004e*/ 	.short	0x0010


	//----- nvinfo : EIATTR_SW_WAR
	.align		4
.L_49:
        /*0050*/ 	.byte	0x04, 0x36
        /*0052*/ 	.short	(.L_51 - .L_50)
.L_50:
        /*0054*/ 	.word	0x00000008
.L_51:


//--------------------- .nv.info.default_function_kernel_2 --------------------------
	.section	.nv.info.default_function_kernel_2,"",@"SHT_CUDA_INFO"
	.sectionflags	@""
	.align	4


	//----- nvinfo : EIATTR_CUDA_API_VERSION
	.align		4
        /*0000*/ 	.byte	0x04, 0x37
        /*0002*/ 	.short	(.L_53 - .L_52)
.L_52:
        /*0004*/ 	.word	0x00000082


	//----- nvinfo : EIATTR_KPARAM_INFO
	.align		4
.L_53:
        /*0008*/ 	.byte	0x04, 0x17
        /*000a*/ 	.short	(.L_55 - .L_54)
.L_54:
        /*000c*/ 	.word	0x00000000
        /*0010*/ 	.short	0x0001
        /*0012*/ 	.short	0x0008
        /*0014*/ 	.byte	0x00, 0xf5, 0x21, 0x00


	//----- nvinfo : EIATTR_KPARAM_INFO
	.align		4
.L_55:
        /*0018*/ 	.byte	0x04, 0x17
        /*001a*/ 	.short	(.L_57 - .L_56)
.L_56:
        /*001c*/ 	.word	0x00000000
        /*0020*/ 	.short	0x0000
        /*0022*/ 	.short	0x0000
        /*0024*/ 	.byte	0x00, 0xf5, 0x21, 0x00


	//----- nvinfo : EIATTR_SPARSE_MMA_MASK
	.align		4
.L_57:
        /*0028*/ 	.byte	0x03, 0x50
        /*002a*/ 	.short	0x0000


	//----- nvinfo : EIATTR_MAXREG_COUNT
	.align		4
        /*002c*/ 	.byte	0x03, 0x1b
        /*002e*/ 	.short	0x00ff


	//----- nvinfo : EIATTR_MERCURY_ISA_VERSION
	.align		4
        /*0030*/ 	.byte	0x03, 0x5f
        /*0032*/ 	.short	0x0101


	//----- nvinfo : EIATTR_VRC_CTA_INIT_COUNT
	.align		4
        /*0034*/ 	.byte	0x02, 0x4a
	.zero		1
	.zero		1


	//----- nvinfo : EIATTR_EXIT_INSTR_OFFSETS
	.align		4
        /*0038*/ 	.byte	0x04, 0x1c
        /*003a*/ 	.short	(.L_59 - .L_58)


	//   ....[0]....
.L_58:
        /*003c*/ 	.word	0x00000240


	//----- nvinfo : EIATTR_CBANK_PARAM_SIZE
	.align		4
.L_59:
        /*0040*/ 	.byte	0x03, 0x19
        /*0042*/ 	.short	0x0010


	//----- nvinfo : EIATTR_PARAM_CBANK
	.align		4
        /*0044*/ 	.byte	0x04, 0x0a
        /*0046*/ 	.short	(.L_61 - .L_60)
	.align		4
.L_60:
        /*0048*/ 	.word	index@(.nv.constant0.default_function_kernel_2)
        /*004c*/ 	.short	0x0380
        /*004e*/ 	.short	0x0010


	//----- nvinfo : EIATTR_SW_WAR
	.align		4
.L_61:
        /*0050*/ 	.byte	0x04, 0x36
        /*0052*/ 	.short	(.L_63 - .L_62)
.L_62:
        /*0054*/ 	.word	0x00000008
.L_63:


//--------------------- .nv.info.default_function_kernel_3 --------------------------
	.section	.nv.info.default_function_kernel_3,"",@"SHT_CUDA_INFO"
	.sectionflags	@""
	.align	4


	//----- nvinfo : EIATTR_CUDA_API_VERSION
	.align		4
        /*0000*/ 	.byte	0x04, 0x37
        /*0002*/ 	.short	(.L_65 - .L_64)
.L_64:
        /*0004*/ 	.word	0x00000082


	//----- nvinfo : EIATTR_KPARAM_INFO
	.align		4
.L_65:
        /*0008*/ 	.byte	0x04, 0x17
        /*000a*/ 	.short	(.L_67 - .L_66)
.L_66:
        /*000c*/ 	.word	0x00000000
        /*0010*/ 	.short	0x0001
        /*0012*/ 	.short	0x0008
        /*0014*/ 	.byte	0x00, 0xf5, 0x21, 0x00


	//----- nvinfo : EIATTR_KPARAM_INFO
	.align		4
.L_67:
        /*0018*/ 	.byte	0x04, 0x17
        /*001a*/ 	.short	(.L_69 - .L_68)
.L_68:
        /*001c*/ 	.word	0x00000000
        /*0020*/ 	.short	0x0000
        /*0022*/ 	.short	0x0000
        /*0024*/ 	.byte	0x00, 0xf5, 0x21, 0x00


	//----- nvinfo : EIATTR_SPARSE_MMA_MASK
	.align		4
.L_69:
        /*0028*/ 	.byte	0x03, 0x50
        /*002a*/ 	.short	0x0000


	//----- nvinfo : EIATTR_MAXREG_COUNT
	.align		4
        /*002c*/ 	.byte	0x03, 0x1b
        /*002e*/ 	.short	0x00ff


	//----- nvinfo : EIATTR_MERCURY_ISA_VERSION
	.align		4
        /*0030*/ 	.byte	0x03, 0x5f
        /*0032*/ 	.short	0x0101


	//----- nvinfo : EIATTR_VRC_CTA_INIT_COUNT
	.align		4
        /*0034*/ 	.byte	0x02, 0x4a
	.zero		1
	.zero		1


	//----- nvinfo : EIATTR_EXIT_INSTR_OFFSETS
	.align		4
        /*0038*/ 	.byte	0x04, 0x1c
        /*003a*/ 	.short	(.L_71 - .L_70)


	//   ....[0]....
.L_70:
        /*003c*/ 	.word	0x00000070


	//   ....[1]....
        /*0040*/ 	.word	0x00000150


	//----- nvinfo : EIATTR_MAX_THREADS
	.align		4
.L_71:
        /*0044*/ 	.byte	0x04, 0x05
        /*0046*/ 	.short	(.L_73 - .L_72)
.L_72:
        /*0048*/ 	.word	0x00000020
        /*004c*/ 	.word	0x00000001
        /*0050*/ 	.word	0x00000001


	//----- nvinfo : EIATTR_CBANK_PARAM_SIZE
	.align		4
.L_73:
        /*0054*/ 	.byte	0x03, 0x19
        /*0056*/ 	.short	0x0010


	//----- nvinfo : EIATTR_PARAM_CBANK
	.align		4
        /*0058*/ 	.byte	0x04, 0x0a
        /*005a*/ 	.short	(.L_75 - .L_74)
	.align		4
.L_74:
        /*005c*/ 	.word	index@(.nv.constant0.default_function_kernel_3)
        /*0060*/ 	.short	0x0380
        /*0062*/ 	.short	0x0010


	//----- nvinfo : EIATTR_SW_WAR
	.align		4
.L_75:
        /*0064*/ 	.byte	0x04, 0x36
        /*0066*/ 	.short	(.L_77 - .L_76)
.L_76:
        /*0068*/ 	.word	0x00000008
.L_77:


//--------------------- .nv.callgraph             --------------------------
	.section	.nv.callgraph,"",@"SHT_CUDA_CALLGRAPH"
	.align	4
	.sectionentsize	8
	.align		4
        /*0000*/ 	.word	0x00000000
	.align		4
        /*0004*/ 	.word	0xffffffff
	.align		4
        /*0008*/ 	.word	0x00000000
	.align		4
        /*000c*/ 	.word	0xfffffffe
	.align		4
        /*0010*/ 	.word	0x00000000
	.align		4
        /*0014*/ 	.word	0xfffffffd
	.align		4
        /*0018*/ 	.word	0x00000000
	.align		4
        /*001c*/ 	.word	0xfffffffc


//--------------------- .text.default_function_kernel --------------------------
	.section	.text.default_function_kernel,"ax",@progbits
	.align	128
        .global         default_function_kernel
        .type           default_function_kernel,@function
        .size           default_function_kernel,(.L_x_4 - default_function_kernel)
        .other          default_function_kernel,@"STO_CUDA_ENTRY STV_DEFAULT"
default_function_kernel:
.text.default_function_kernel:
[----:B------:R-:W-:Y:S01]  /*0000*/  LDC R1, c[0x0][0x37c] ;  /* 0x0000df00ff017b82 */ /* 0x000fe20000000800 */
[----:B------:R-:W0:Y:S07]  /*0010*/  S2R R9, SR_TID.X ;  /* 0x0000000000097919 */ /* 0x000e2e0000002100 */
[----:B------:R-:W1:Y:S01]  /*0020*/  S2UR UR4, SR_CTAID.X ;  /* 0x00000000000479c3 */ /* 0x000e620000002500 */
[----:B------:R-:W2:Y:S07]  /*0030*/  LDCU.64 UR6, c[0x0][0x358] ;  /* 0x00006b00ff0677ac */ /* 0x000eae0008000a00 */
[----:B------:R-:W3:Y:S08]  /*0040*/  LDC.64 R2, c[0x0][0x388] ;  /* 0x0000e200ff027b82 */ /* 0x000ef00000000a00 */
[----:B------:R-:W4:Y:S01]  /*0050*/  LDC.64 R4, c[0x0][0x390] ;  /* 0x0000e400ff047b82 */ /* 0x000f220000000a00 */
[----:B-1----:R-:W-:-:S07]  /*0060*/  USHF.L.U32 UR4, UR4, 0x3, URZ ;  /* 0x0000000304047899 */ /* 0x002fce00080006ff */
[----:B------:R-:W1:Y:S01]  /*0070*/  LDC.64 R6, c[0x0][0x380] ;  /* 0x0000e000ff067b82 */ /* 0x000e620000000a00 */
[----:B0-----:R-:W-:-:S05]  /*0080*/  LOP3.LUT R9, R9, UR4, RZ, 0xfc, !PT ;  /* 0x0000000409097c12 */ /* 0x001fca000f8efcff */
[----:B---3--:R-:W-:-:S04]  /*0090*/  IMAD.WIDE.U32 R2, R9, 0x4, R2 ;  /* 0x0000000409027825 */ /* 0x008fc800078e0002 */
[C---:B----4-:R-:W-:Y:S02]  /*00a0*/  IMAD.WIDE.U32 R4, R9.reuse, 0x4, R4 ;  /* 0x0000000409047825 */ /* 0x050fe400078e0004 */
[----:B--2---:R-:W2:Y:S04]  /*00b0*/  LDG.E.CONSTANT R2, desc[UR6][R2.64] ;  /* 0x0000000602027981 */ /* 0x004ea8000c1e9900 */
[----:B------:R-:W2:Y:S01]  /*00c0*/  LDG.E.CONSTANT R5, desc[UR6][R4.64] ;  /* 0x0000000604057981 */ /* 0x000ea2000c1e9900 */
[----:B-1----:R-:W-:-:S04]  /*00d0*/  IMAD.WIDE.U32 R6, R9, 0x4, R6 ;  /* 0x0000000409067825 */ /* 0x002fc800078e0006 */
[----:B--2---:R-:W-:-:S05]  /*00e0*/  FADD R9, R2, R5 ;  /* 0x0000000502097221 */ /* 0x004fca0000000000 */
[----:B------:R-:W-:Y:S01]  /*00f0*/  STG.E desc[UR6][R6.64], R9 ;  /* 0x0000000906007986 */ /* 0x000fe2000c101906 */
[----:B------:R-:W-:Y:S05]  /*0100*/  EXIT ;  /* 0x000000000000794d */ /* 0x000fea0003800000 */
.L_x_0:
[----:B------:R-:W-:-:S00]  /*0110*/  BRA `(.L_x_0) ;  /* 0xfffffffc00fc7947 */ /* 0x000fc0000383ffff */
[----:B------:R-:W-:-:S00]  /*0120*/  NOP ;  /* 0x0000000000007918 */ /* 0x000fc00000000000 */
        /* <DEDUP_REMOVED lines=13> */
.L_x_4:


//--------------------- .text.default_function_kernel_1 --------------------------
	.section	.text.default_function_kernel_1,"ax",@progbits
	.align	128
        .global         default_function_kernel_1
        .type           default_function_kernel_1,@function
        .size           default_function_kernel_1,(.L_x_5 - default_function_kernel_1)
        .other          default_function_kernel_1,@"STO_CUDA_ENTRY STV_DEFAULT"
default_function_kernel_1:
.text.default_function_kernel_1:
[----:B------:R-:W-:Y:S01]  /*0000*/  LDC R1, c[0x0][0x37c] ;  /* 0x0000df00ff017b82 */ /* 0x000fe20000000800 */
[----:B------:R-:W0:Y:S07]  /*0010*/  S2R R0, SR_CTAID.X ;  /* 0x0000000000007919 */ /* 0x000e2e0000002500 */
[----:B------:R-:W0:Y:S01]  /*0020*/  LDC.64 R2, c[0x0][0x388] ;  /* 0x0000e200ff027b82 */ /* 0x000e220000000a00 */
[----:B------:R-:W1:Y:S01]  /*0030*/  LDCU.64 UR4, c[0x0][0x358] ;  /* 0x00006b00ff0477ac */ /* 0x000e620008000a00 */
[----:B0-----:R-:W-:-:S06]  /*0040*/  IMAD.WIDE.U32 R2, R0, 0x4, R2 ;  /* 0x0000000400027825 */ /* 0x001fcc00078e0002 */
[----:B-1----:R-:W2:Y:S01]  /*0050*/  LDG.E.CONSTANT R2, desc[UR4][R2.64] ;  /* 0x0000000402027981 */ /* 0x002ea2000c1e9900 */
[----:B------:R-:W-:Y:S01]  /*0060*/  HFMA2 R9, -RZ, RZ, 1.625, 0 ;  /* 0x3e800000ff097431 */ /* 0x000fe200000001ff */
[----:B------:R-:W-:Y:S01]  /*0070*/  MOV R8, 0x3d39bf78 ;  /* 0x3d39bf7800087802 */ /* 0x000fe20000000f00 */
[C---:B--2---:R-:W-:Y:S01]  /*0080*/  FFMA R4, R2.reuse, R2, 1 ;  /* 0x3f80000002047423 */ /* 0x044fe20000000002 */
[----:B------:R-:W-:-:S03]  /*0090*/  FSETP.GT.AND P0, PT, |R2|, 8388608, PT ;  /* 0x4b0000000200780b */ /* 0x000fc60003f04200 */
[----:B------:R-:W0:Y:S02]  /*00a0*/  MUFU.RSQ R5, R4 ;  /* 0x0000000400057308 */ /* 0x000e240000001400 */
[----:B0-----:R-:W-:-:S06]  /*00b0*/  FFMA R5, R4, R5, 1 ;  /* 0x3f80000004057423 */ /* 0x001fcc0000000005 */
[----:B------:R-:W0:Y:S02]  /*00c0*/  MUFU.RCP R5, R5 ;  /* 0x0000000500057308 */ /* 0x000e240000001000 */
[----:B0-----:R-:W-:-:S04]  /*00d0*/  FMUL R7, |R2|, R5 ;  /* 0x0000000502077220 */ /* 0x001fc80000400200 */
[----:B------:R-:W-:-:S05]  /*00e0*/  FFMA R7, |R2|, R7, |R2| ;  /* 0x0000000702077223 */ /* 0x000fca0000000602 */
[----:B------:R-:W-:-:S04]  /*00f0*/  FSEL R7, |R2|, R7, P0 ;  /* 0x0000000702077208 */ /* 0x000fc80000000200 */
[C---:B------:R-:W-:Y:S01]  /*0100*/  ISETP.GE.U32.AND P1, PT, R7.reuse, 0x7f800000, PT ;  /* 0x7f8000000700780c */ /* 0x040fe20003f26070 */
[----:B------:R-:W-:-:S03]  /*0110*/  FADD.RZ R6, R7, 1 ;  /* 0x3f80000007067421 */ /* 0x000fc6000000c000 */
[----:B------:R-:W-:Y:S02]  /*0120*/  ISETP.GT.AND P2, PT, R7, -0x40800000, P1 ;  /* 0xbf8000000700780c */ /* 0x000fe40000f44270 */
[----:B------:R-:W-:-:S04]  /*0130*/  IADD3 R6, PT, PT, R6, -0x3f400000, RZ ;  /* 0xc0c0000006067810 */ /* 0x000fc80007ffe0ff */
[----:B------:R-:W-:-:S04]  /*0140*/  LOP3.LUT R6, R6, 0xff800000, RZ, 0xc0, !PT ;  /* 0xff80000006067812 */ /* 0x000fc800078ec0ff */
[----:B------:R-:W-:Y:S02]  /*0150*/  IADD3 R4, PT, PT, -R6, 0x40800000, RZ ;  /* 0x4080000006047810 */ /* 0x000fe40007ffe1ff */
[-C--:B------:R-:W-:Y:S02]  /*0160*/  IADD3 R3, PT, PT, R7, -R6.reuse, RZ ;  /* 0x8000000607037210 */ /* 0x080fe40007ffe0ff */
[----:B------:R-:W-:Y:S01]  /*0170*/  I2FP.F32.S32 R6, R6 ;  /* 0x0000000600067245 */ /* 0x000fe20000201400 */
[----:B------:R-:W-:-:S04]  /*0180*/  FFMA R4, R4, R9, -1 ;  /* 0xbf80000004047423 */ /* 0x000fc80000000009 */
[----:B------:R-:W-:Y:S01]  /*0190*/  FADD R3, R3, R4 ;  /* 0x0000000403037221 */ /* 0x000fe20000000000 */
[----:B------:R-:W-:-:S03]  /*01a0*/  FMUL R6, R6, 1.1920928955078125e-07 ;  /* 0x3400000006067820 */ /* 0x000fc60000400000 */
[----:B------:R-:W-:Y:S01]  /*01b0*/  FFMA R4, R3, -R8, 0.10546888411045074463 ;  /* 0x3dd8001203047423 */ /* 0x000fe20000000808 */
[----:B------:R-:W-:-:S03]  /*01c0*/  @P1 MOV R8, 0x7f800000 ;  /* 0x7f80000000081802 */ /* 0x000fc60000000f00 */
[----:B------:R-:W-:-:S04]  /*01d0*/  FFMA R4, R3, R4, -0.13229703903198242188 ;  /* 0xbe0778e003047423 */ /* 0x000fc80000000004 */
[----:B------:R-:W-:-:S04]  /*01e0*/  FFMA R4, R3, R4, 0.14491446316242218018 ;  /* 0x3e14647503047423 */ /* 0x000fc80000000004 */
[----:B------:R-:W-:-:S04]  /*01f0*/  FFMA R4, R3, R4, -0.16641564667224884033 ;  /* 0xbe2a68dd03047423 */ /* 0x000fc80000000004 */
[----:B------:R-:W-:-:S04]  /*0200*/  FFMA R4, R3, R4, 0.19988867640495300293 ;  /* 0x3e4caf9e03047423 */ /* 0x000fc80000000004 */
[----:B------:R-:W-:-:S04]  /*0210*/  FFMA R4, R3, R4, -0.25000196695327758789 ;  /* 0xbe80004203047423 */ /* 0x000fc80000000004 */
[----:B------:R-:W-:-:S04]  /*0220*/  FFMA R4, R3, R4, 0.33333510160446166992 ;  /* 0x3eaaaae603047423 */ /* 0x000fc80000000004 */
[----:B------:R-:W-:-:S04]  /*0230*/  FFMA R4, R3, R4, -0.5 ;  /* 0xbf00000003047423 */ /* 0x000fc80000000004 */
[----:B------:R-:W-:-:S04]  /*0240*/  FMUL R4, R3, R4 ;  /* 0x0000000403047220 */ /* 0x000fc80000400000 */
[----:B------:R-:W-:Y:S02]  /*0250*/  FFMA R3, R3, R4, R3 ;  /* 0x0000000403037223 */ /* 0x000fe40000000003 */
[----:B------:R-:W0:Y:S02]  /*0260*/  LDC.64 R4, c[0x0][0x380] ;  /* 0x0000e000ff047b82 */ /* 0x000e240000000a00 */
[----:B------:R-:W-:Y:S01]  /*0270*/  FFMA R3, R6, 0.69314718246459960938, R3 ;  /* 0x3f31721806037823 */ /* 0x000fe20000000003 */
[C---:B------:R-:W-:Y:S01]  /*0280*/  @P2 FFMA R3, R7.reuse, R8, +INF ;  /* 0x7f80000007032423 */ /* 0x040fe20000000008 */
[----:B------:R-:W-:-:S04]  /*0290*/  @P1 FSETP.NEU.AND P2, PT, R7, RZ, PT ;  /* 0x000000ff0700120b */ /* 0x000fc80003f4d000 */
[----:B------:R-:W-:-:S04]  /*02a0*/  @P1 FSEL R3, R3, -RZ, P2 ;  /* 0x800000ff03031208 */ /* 0x000fc80001000000 */
[----:B------:R-:W-:-:S05]  /*02b0*/  MOV R7, R3 ;  /* 0x0000000300077202 */ /* 0x000fca0000000f00 */
[----:B------:R-:W-:Y:S01]  /*02c0*/  @P0 FADD R7, R7, 0.69314718246459960938 ;  /* 0x3f31721807070421 */ /* 0x000fe20000000000 */
[----:B------:R-:W-:-:S04]  /*02d0*/  FSETP.NAN.AND P0, PT, |R2|, |R2|, PT ;  /* 0x400000020200720b */ /* 0x000fc80003f08200 */
[----:B------:R-:W-:Y:S01]  /*02e0*/  LOP3.LUT R6, R7, 0x80000000, R2, 0xb8, !PT ;  /* 0x8000000007067812 */ /* 0x000fe200078eb802 */
[----:B0-----:R-:W-:-:S03]  /*02f0*/  IMAD.WIDE.U32 R2, R0, 0x4, R4 ;  /* 0x0000000400027825 */ /* 0x001fc600078e0004 */
[----:B------:R-:W-:-:S05]  /*0300*/  FSEL R5, R6, R7, !P0 ;  /* 0x0000000706057208 */ /* 0x000fca0004000000 */
[----:B------:R-:W-:Y:S01]  /*0310*/  STG.E desc[UR4][R2.64], R5 ;  /* 0x0000000502007986 */ /* 0x000fe2000c101904 */
[----:B------:R-:W-:Y:S05]  /*0320*/  EXIT ;  /* 0x000000000000794d */ /* 0x000fea0003800000 */
.L_x_1:
        /* <DEDUP_REMOVED lines=13> */
.L_x_5:


//--------------------- .text.default_function_kernel_2 --------------------------
	.section	.text.default_function_kernel_2,"ax",@progbits
	.align	128
        .global         default_function_kernel_2
        .type           default_function_kernel_2,@function
        .size           default_function_kernel_2,(.L_x_6 - default_function_kernel_2)
        .other          default_function_kernel_2,@"STO_CUDA_ENTRY STV_DEFAULT"
default_function_kernel_2:
.text.default_function_kernel_2:
[----:B------:R-:W-:Y:S01]  /*0000*/  LDC R1, c[0x0][0x37c] ;  /* 0x0000df00ff017b82 */ /* 0x000fe20000000800 */
[----:B------:R-:W0:Y:S07]  /*0010*/  S2R R0, SR_CTAID.X ;  /* 0x0000000000007919 */ /* 0x000e2e0000002500 */
[----:B------:R-:W0:Y:S01]  /*0020*/  LDC.64 R2, c[0x0][0x388] ;  /* 0x0000e200ff027b82 */ /* 0x000e220000000a00 */
[----:B------:R-:W1:Y:S01]  /*0030*/  LDCU.64 UR4, c[0x0][0x358] ;  /* 0x00006b00ff0477ac */ /* 0x000e620008000a00 */
[----:B0-----:R-:W-:-:S06]  /*0040*/  IMAD.WIDE.U32 R2, R0, 0x4, R2 ;  /* 0x0000000400027825 */ /* 0x001fcc00078e0002 */
[----:B-1----:R-:W2:Y:S01]  /*0050*/  LDG.E.CONSTANT R2, desc[UR4][R2.64] ;  /* 0x0000000402027981 */ /* 0x002ea2000c1e9900 */
[----:B------:R-:W-:Y:S02]  /*0060*/  HFMA2 R5, -RZ, RZ, 1.75, 0 ;  /* 0x3f000000ff057431 */ /* 0x000fe400000001ff */
[----:B--2---:R-:W-:Y:S01]  /*0070*/  FMUL.RZ R4, R2, 0.15915493667125701904 ;  /* 0x3e22f98302047820 */ /* 0x004fe2000040c000 */
[----:B------:R-:W-:-:S05]  /*0080*/  MOV R2, 0x3d4dd2f7 ;  /* 0x3d4dd2f700027802 */ /* 0x000fca0000000f00 */
[----:B------:R-:W0:Y:S02]  /*0090*/  MUFU.COS R4, R4 ;  /* 0x0000000400047308 */ /* 0x000e240000000000 */
[C---:B0-----:R-:W-:Y:S01]  /*00a0*/  FFMA R5, |R4|.reuse, -R5, 0.5 ;  /* 0x3f00000004057423 */ /* 0x041fe20000000a05 */
[C---:B------:R-:W-:Y:S02]  /*00b0*/  FSETP.NEU.AND P1, PT, |R4|.reuse, 1, PT ;  /* 0x3f8000000400780b */ /* 0x040fe40003f2d200 */
[----:B------:R-:W-:-:S03]  /*00c0*/  FSETP.GT.AND P0, PT, |R4|, 0.56000000238418579102, PT ;  /* 0x3f0f5c290400780b */ /* 0x000fc60003f04200 */
[----:B------:R-:W0:Y:S02]  /*00d0*/  MUFU.RSQ R6, R5 ;  /* 0x0000000500067308 */ /* 0x000e240000001400 */
[----:B0-----:R-:W-:Y:S01]  /*00e0*/  FMUL R7, R5, R6 ;  /* 0x0000000605077220 */ /* 0x001fe20000400000 */
[----:B------:R-:W-:-:S04]  /*00f0*/  FMUL R6, R6, -0.5 ;  /* 0xbf00000006067820 */ /* 0x000fc80000400000 */
[----:B------:R-:W-:-:S04]  /*0100*/  FFMA R6, R7, R6, 0.5 ;  /* 0x3f00000007067423 */ /* 0x000fc80000000006 */
[----:B------:R-:W-:-:S05]  /*0110*/  FFMA R6, R7, R6, R7 ;  /* 0x0000000607067223 */ /* 0x000fca0000000007 */
[----:B------:R-:W-:-:S04]  /*0120*/  FSEL R3, R6, RZ, P1 ;  /* 0x000000ff06037208 */ /* 0x000fc80000800000 */
[----:B------:R-:W-:-:S05]  /*0130*/  FSEL R6, R3, |R4|, P0 ;  /* 0x4000000403067208 */ /* 0x000fca0000000000 */
[----:B------:R-:W-:-:S04]  /*0140*/  FMUL R7, R6, R6 ;  /* 0x0000000606077220 */ /* 0x000fc80000400000 */
[----:B------:R-:W-:-:S04]  /*0150*/  FFMA R2, R7, R2, 0.018773360177874565125 ;  /* 0x3c99ca9707027423 */ /* 0x000fc80000000002 */
[----:B------:R-:W-:-:S04]  /*0160*/  FFMA R2, R7, R2, 0.046769052743911743164 ;  /* 0x3d3f90e807027423 */ /* 0x000fc80000000002 */
[----:B------:R-:W-:-:S04]  /*0170*/  FFMA R2, R7, R2, 0.074823014438152313232 ;  /* 0x3d993ccf07027423 */ /* 0x000fc80000000002 */
[C---:B------:R-:W-:Y:S02]  /*0180*/  FFMA R8, R7.reuse, R2, 0.16667181253433227539 ;  /* 0x3e2aac0407087423 */ /* 0x040fe40000000002 */
[----:B------:R-:W0:Y:S02]  /*0190*/  LDC.64 R2, c[0x0][0x380] ;  /* 0x0000e000ff027b82 */ /* 0x000e240000000a00 */
[----:B------:R-:W-:-:S04]  /*01a0*/  FMUL R7, R7, R8 ;  /* 0x0000000807077220 */ /* 0x000fc80000400000 */
[----:B------:R-:W-:Y:S01]  /*01b0*/  FFMA R7, R6, R7, R6 ;  /* 0x0000000706077223 */ /* 0x000fe20000000006 */
[----:B------:R-:W-:-:S03]  /*01c0*/  HFMA2 R6, -RZ, RZ, 1.9599609375, 20144 ;  /* 0x3fd774ebff067431 */ /* 0x000fc600000001ff */
[----:B------:R-:W-:-:S04]  /*01d0*/  FMUL R5, R7, -2 ;  /* 0xc000000007057820 */ /* 0x000fc80000400000 */
[----:B------:R-:W-:-:S05]  /*01e0*/  @P0 FFMA R7, R6, 0.93318945169448852539, R5 ;  /* 0x3f6ee58106070823 */ /* 0x000fca0000000005 */
[C---:B------:R-:W-:Y:S02]  /*01f0*/  FSETP.NAN.AND P0, PT, R7.reuse, R7, PT ;  /* 0x000000070700720b */ /* 0x040fe40003f08000 */
[----:B------:R-:W-:Y:S01]  /*0200*/  LOP3.LUT R4, R7, 0x80000000, R4, 0xb8, !PT ;  /* 0x8000000007047812 */ /* 0x000fe200078eb804 */
[----:B0-----:R-:W-:-:S03]  /*0210*/  IMAD.WIDE.U32 R2, R0, 0x4, R2 ;  /* 0x0000000400027825 */ /* 0x001fc600078e0002 */
[----:B------:R-:W-:-:S05]  /*0220*/  FSEL R7, R4, R7, !P0 ;  /* 0x0000000704077208 */ /* 0x000fca0004000000 */
[----:B------:R-:W-:Y:S01]  /*0230*/  STG.E desc[UR4][R2.64], R7 ;  /* 0x0000000702007986 */ /* 0x000fe2000c101904 */
[----:B------:R-:W-:Y:S05]  /*0240*/  EXIT ;  /* 0x000000000000794d */ /* 0x000fea0003800000 */
.L_x_2:
        /* <DEDUP_REMOVED lines=11> */
.L_x_6:


//--------------------- .text.default_function_kernel_3 --------------------------
	.section	.text.default_function_kernel_3,"ax",@progbits
	.align	128
        .global         default_function_kernel_3
        .type           default_function_kernel_3,@function
        .size           default_function_kernel_3,(.L_x_7 - default_function_kernel_3)
        .other          default_function_kernel_3,@"STO_CUDA_ENTRY STV_DEFAULT"
default_function_kernel_3:
.text.default_function_kernel_3:
[----:B------:R-:W-:Y:S01]  /*0000*/  LDC R1, c[0x0][0x37c] ;  /* 0x0000df00ff017b82 */ /* 0x000fe20000000800 */
[----:B------:R-:W0:Y:S07]  /*0010*/  S2R R7, SR_TID.X ;  /* 0x0000000000077919 */ /* 0x000e2e0000002100 */
[----:B------:R-:W1:Y:S02]  /*0020*/  S2UR UR5, SR_CTAID.X ;  /* 0x00000000000579c3 */ /* 0x000e640000002500 */
[----:B-1----:R-:W-:Y:S01]  /*0030*/  USHF.L.U32 UR4, UR5, 0x2, URZ ;  /* 0x0000000205047899 */ /* 0x002fe200080006ff */
[----:B0-----:R-:W-:-:S05]  /*0040*/  SHF.R.U32.HI R0, RZ, 0x3, R7 ;  /* 0x00000003ff007819 */ /* 0x001fca0000011607 */
[----:B------:R-:W-:-:S04]  /*0050*/  LOP3.LUT R0, R0, UR4, RZ, 0xfc, !PT ;  /* 0x0000000400007c12 */ /* 0x000fc8000f8efcff */
[----:B------:R-:W-:-:S13]  /*0060*/  ISETP.GT.U32.AND P0, PT, R0, 0x8, PT ;  /* 0x000000080000780c */ /* 0x000fda0003f04070 */
[----:B------:R-:W-:Y:S05]  /*0070*/  @P0 EXIT ;  /* 0x000000000000094d */ /* 0x000fea0003800000 */
[----:B------:R-:W0:Y:S01]  /*0080*/  LDC.64 R2, c[0x0][0x388] ;  /* 0x0000e200ff027b82 */ /* 0x000e220000000a00 */
[----:B------:R-:W1:Y:S01]  /*0090*/  LDCU.64 UR6, c[0x0][0x358] ;  /* 0x00006b00ff0677ac */ /* 0x000e620008000a00 */
[----:B------:R-:W-:-:S06]  /*00a0*/  USHF.L.U32 UR4, UR5, 0x5, URZ ;  /* 0x0000000505047899 */ /* 0x000fcc00080006ff */
[----:B------:R-:W2:Y:S01]  /*00b0*/  LDC.64 R4, c[0x0][0x380] ;  /* 0x0000e000ff047b82 */ /* 0x000ea20000000a00 */
[----:B------:R-:W-:-:S05]  /*00c0*/  LOP3.LUT R7, R7, UR4, RZ, 0xfc, !PT ;  /* 0x0000000407077c12 */ /* 0x000fca000f8efcff */
[----:B0-----:R-:W-:-:S06]  /*00d0*/  IMAD.WIDE.U32 R2, R7, 0x4, R2 ;  /* 0x0000000407027825 */ /* 0x001fcc00078e0002 */
[----:B-1----:R-:W3:Y:S01]  /*00e0*/  LDG.E.CONSTANT R2, desc[UR6][R2.64] ;  /* 0x0000000602027981 */ /* 0x002ee2000c1e9900 */
[----:B--2---:R-:W-:-:S04]  /*00f0*/  IMAD.WIDE.U32 R4, R7, 0x4, R4 ;  /* 0x0000000407047825 */ /* 0x004fc800078e0004 */
[----:B---3--:R-:W-:-:S04]  /*0100*/  FMUL.RZ R6, R2, 0.15915493667125701904 ;  /* 0x3e22f98302067820 */ /* 0x008fc8000040c000 */
[----:B------:R-:W0:Y:S02]  /*0110*/  MUFU.COS R0, R6 ;  /* 0x0000000600007308 */ /* 0x000e240000000000 */
[----:B0-----:R-:W-:-:S06]  /*0120*/  FMUL R0, R0, 1.4426950216293334961 ;  /* 0x3fb8aa3b00007820 */ /* 0x001fcc0000400000 */
[----:B------:R-:W0:Y:S02]  /*0130*/  MUFU.EX2 R9, R0 ;  /* 0x0000000000097308 */ /* 0x000e240000000800 */
[----:B0-----:R-:W-:Y:S01]  /*0140*/  STG.E desc[UR6][R4.64], R9 ;  /* 0x0000000904007986 */ /* 0x001fe2000c101906 */
[----:B------:R-:W-:Y:S05]  /*0150*/  EXIT ;  /* 0x000000000000794d */ /* 0x000fea0003800000 */
.L_x_3:
        /* <DEDUP_REMOVED lines=10> */
.L_x_7:


//--------------------- .nv.shared.reserved.0     --------------------------
	.section	.nv.shared.reserved.0,"aw",@nobits
	.weak		__nv_reservedSMEM_offset_0_alias
	.size		__nv_reservedSMEM_offset_0_alias, 0, 64
	.other		__nv_reservedSMEM_offset_0_alias,@"STO_CUDA_RESERVED_SHARED STV_DEFAULT"
__nv_reservedSMEM_offset_0_alias:
	.zero		0
	.zero		64


//--------------------- .nv.constant0.default_function_kernel --------------------------
	.section	.nv.constant0.default_function_kernel,"a",@progbits
	.sectionflags	@""
	.align	4
.nv.constant0.default_function_kernel:
	.zero		920


//--------------------- .nv.constant0.default_function_kernel_1 --------------------------
	.section	.nv.constant0.default_function_kernel_1,"a",@progbits
	.sectionflags	@""
	.align	4
.nv.constant0.default_function_kernel_1:
	.zero		912


//--------------------- .nv.constant0.default_function_kernel_2 --------------------------
	.section	.nv.constant0.default_function_kernel_2,"a",@progbits
	.sectionflags	@""
	.align	4
.nv.constant0.default_function_kernel_2:
	.zero		912


//--------------------- .nv.constant0.default_function_kernel_3 --------------------------
	.section	.nv.constant0.default_function_kernel_3,"a",@progbits
	.sectionflags	@""
	.align	4
.nv.constant0.default_function_kernel_3:
	.zero		912


//--------------------- SYMBOLS --------------------------

	.type		.nv.reservedSmem.offset0,@object
	.size		.nv.reservedSmem.offset0,0x4
